//
// Generated by NVIDIA NVVM Compiler
//
// Compiler Build ID: CL-36424714
// Cuda compilation tools, release 13.0, V13.0.88
// Based on NVVM 20.0.0
//

.version 9.0
.target sm_100
.address_size 64

	// .globl	_Z25findNearestPointWithLocksP5pointS0_PdPi
.extern .func  (.param .b32 func_retval0) vprintf
(
	.param .b64 vprintf_param_0,
	.param .b64 vprintf_param_1
)
;
.global .align 1 .b8 $str[26] = {76, 111, 99, 107, 32, 97, 116, 32, 37, 100, 32, 119, 105, 116, 104, 32, 118, 97, 108, 117, 101, 32, 37, 100, 10};
.global .align 1 .b8 $str$1[28] = {84, 104, 114, 101, 97, 100, 32, 37, 100, 32, 97, 113, 117, 105, 114, 101, 100, 32, 116, 104, 101, 32, 108, 111, 99, 107, 10};

.visible .entry _Z25findNearestPointWithLocksP5pointS0_PdPi(
	.param .u64 .ptr .align 1 _Z25findNearestPointWithLocksP5pointS0_PdPi_param_0,
	.param .u64 .ptr .align 1 _Z25findNearestPointWithLocksP5pointS0_PdPi_param_1,
	.param .u64 .ptr .align 1 _Z25findNearestPointWithLocksP5pointS0_PdPi_param_2,
	.param .u64 .ptr .align 1 _Z25findNearestPointWithLocksP5pointS0_PdPi_param_3
)
{
	.local .align 8 .b8 	__local_depot0[8];
	.reg .b64 	%SP;
	.reg .b64 	%SPL;
	.reg .pred 	%p<3>;
	.reg .b32 	%r<10>;
	.reg .b64 	%rd<13>;
	.reg .b64 	%fd<3>;

	mov.u64 	%SPL, __local_depot0;
	cvta.local.u64 	%SP, %SPL;
	ld.param.u64 	%rd3, [_Z25findNearestPointWithLocksP5pointS0_PdPi_param_2];
	ld.param.u64 	%rd4, [_Z25findNearestPointWithLocksP5pointS0_PdPi_param_3];
	cvta.to.global.u64 	%rd1, %rd4;
	add.u64 	%rd5, %SP, 0;
	add.u64 	%rd2, %SPL, 0;
	mov.u32 	%r2, %ctaid.x;
	setp.ne.s32 	%p1, %r2, 0;
	@%p1 bra 	$L__BB0_4;
	mov.u32 	%r1, %tid.x;
	ld.global.u32 	%r3, [%rd1];
	st.local.v2.u32 	[%rd2], {%r1, %r3};
	mov.u64 	%rd6, $str;
	cvta.global.u64 	%rd7, %rd6;
	{ // callseq 0, 0
	.param .b64 param0;
	st.param.b64 	[param0], %rd7;
	.param .b64 param1;
	st.param.b64 	[param1], %rd5;
	.param .b32 retval0;
	call.uni (retval0), 
	vprintf, 
	(
	param0, 
	param1
	);
	ld.param.b32 	%r4, [retval0];
	} // callseq 0
$L__BB0_2:
	atom.relaxed.global.cas.b32 	%r6, [%rd1], 0, 1;
	setp.ne.s32 	%p2, %r6, 0;
	@%p2 bra 	$L__BB0_2;
	cvta.to.global.u64 	%rd9, %rd3;
	st.local.u32 	[%rd2], %r1;
	mov.u64 	%rd10, $str$1;
	cvta.global.u64 	%rd11, %rd10;
	{ // callseq 1, 0
	.param .b64 param0;
	st.param.b64 	[param0], %rd11;
	.param .b64 param1;
	st.param.b64 	[param1], %rd5;
	.param .b32 retval0;
	call.uni (retval0), 
	vprintf, 
	(
	param0, 
	param1
	);
	ld.param.b32 	%r7, [retval0];
	} // callseq 1
	ld.global.f64 	%fd1, [%rd9];
	add.f64 	%fd2, %fd1, 0d3FF0000000000000;
	st.global.f64 	[%rd9], %fd2;
	atom.global.exch.b32 	%r9, [%rd1], 0;
$L__BB0_4:
	ret;

}
	// .globl	_Z16findNearestPointP5pointS0_Pd
.visible .entry _Z16findNearestPointP5pointS0_Pd(
	.param .u64 .ptr .align 1 _Z16findNearestPointP5pointS0_Pd_param_0,
	.param .u64 .ptr .align 1 _Z16findNearestPointP5pointS0_Pd_param_1,
	.param .u64 .ptr .align 1 _Z16findNearestPointP5pointS0_Pd_param_2
)
{
	.reg .pred 	%p<9>;
	.reg .b32 	%r<17>;
	.reg .b64 	%rd<12>;
	.reg .b64 	%fd<45>;

	ld.param.u64 	%rd4, [_Z16findNearestPointP5pointS0_Pd_param_0];
	ld.param.u64 	%rd5, [_Z16findNearestPointP5pointS0_Pd_param_1];
	ld.param.u64 	%rd6, [_Z16findNearestPointP5pointS0_Pd_param_2];
	cvta.to.global.u64 	%rd7, %rd5;
	cvta.to.global.u64 	%rd8, %rd6;
	cvta.to.global.u64 	%rd1, %rd4;
	mov.u32 	%r2, %nctaid.x;
	mov.u32 	%r3, %nctaid.y;
	mov.u32 	%r4, %ctaid.z;
	mov.u32 	%r5, %ctaid.y;
	mov.u32 	%r6, %ctaid.x;
	mad.lo.s32 	%r7, %r4, %r3, %r5;
	mad.lo.s32 	%r8, %r7, %r2, %r6;
	mov.u32 	%r9, %ntid.x;
	mov.u32 	%r10, %ntid.y;
	mov.u32 	%r11, %tid.z;
	mov.u32 	%r12, %tid.y;
	mov.u32 	%r13, %tid.x;
	mov.u32 	%r14, %ntid.z;
	mad.lo.s32 	%r15, %r8, %r14, %r11;
	mad.lo.s32 	%r16, %r15, %r10, %r12;
	mad.lo.s32 	%r1, %r16, %r9, %r13;
	mul.wide.s32 	%rd9, %r1, 16;
	add.s64 	%rd10, %rd1, %rd9;
	ld.global.f64 	%fd1, [%rd10];
	ld.global.f64 	%fd2, [%rd10+8];
	mul.wide.s32 	%rd11, %r1, 8;
	add.s64 	%rd2, %rd8, %rd11;
	add.s64 	%rd3, %rd7, %rd9;
	setp.eq.s32 	%p1, %r1, 0;
	ld.global.f64 	%fd41, [%rd2];
	@%p1 bra 	$L__BB1_4;
	ld.global.f64 	%fd4, [%rd1];
	ld.global.f64 	%fd5, [%rd1+8];
	sub.f64 	%fd24, %fd1, %fd4;
	sub.f64 	%fd25, %fd2, %fd5;
	mul.f64 	%fd26, %fd25, %fd25;
	fma.rn.f64 	%fd27, %fd24, %fd24, %fd26;
	sqrt.rn.f64 	%fd6, %fd27;
	setp.geu.f64 	%p2, %fd6, %fd41;
	@%p2 bra 	$L__BB1_3;
	st.global.f64 	[%rd2], %fd6;
	st.global.f64 	[%rd3], %fd4;
	st.global.f64 	[%rd3+8], %fd5;
	ld.global.f64 	%fd41, [%rd2];
$L__BB1_3:
	setp.eq.s32 	%p3, %r1, 1;
	@%p3 bra 	$L__BB1_7;
$L__BB1_4:
	ld.global.f64 	%fd10, [%rd1+16];
	ld.global.f64 	%fd11, [%rd1+24];
	sub.f64 	%fd28, %fd1, %fd10;
	sub.f64 	%fd29, %fd2, %fd11;
	mul.f64 	%fd30, %fd29, %fd29;
	fma.rn.f64 	%fd31, %fd28, %fd28, %fd30;
	sqrt.rn.f64 	%fd12, %fd31;
	setp.geu.f64 	%p4, %fd12, %fd41;
	@%p4 bra 	$L__BB1_6;
	st.global.f64 	[%rd2], %fd12;
	st.global.f64 	[%rd3], %fd10;
	st.global.f64 	[%rd3+8], %fd11;
	ld.global.f64 	%fd41, [%rd2];
$L__BB1_6:
	setp.eq.s32 	%p5, %r1, 2;
	@%p5 bra 	$L__BB1_11;
$L__BB1_7:
	ld.global.f64 	%fd16, [%rd1+32];
	ld.global.f64 	%fd17, [%rd1+40];
	sub.f64 	%fd32, %fd1, %fd16;
	sub.f64 	%fd33, %fd2, %fd17;
	mul.f64 	%fd34, %fd33, %fd33;
	fma.rn.f64 	%fd35, %fd32, %fd32, %fd34;
	sqrt.rn.f64 	%fd18, %fd35;
	setp.geu.f64 	%p6, %fd18, %fd41;
	@%p6 bra 	$L__BB1_9;
	st.global.f64 	[%rd2], %fd18;
	st.global.f64 	[%rd3], %fd16;
	st.global.f64 	[%rd3+8], %fd17;
$L__BB1_9:
	setp.eq.s32 	%p7, %r1, 3;
	@%p7 bra 	$L__BB1_13;
	ld.global.f64 	%fd41, [%rd2];
$L__BB1_11:
	ld.global.f64 	%fd21, [%rd1+48];
	ld.global.f64 	%fd22, [%rd1+56];
	sub.f64 	%fd36, %fd1, %fd21;
	sub.f64 	%fd37, %fd2, %fd22;
	mul.f64 	%fd38, %fd37, %fd37;
	fma.rn.f64 	%fd39, %fd36, %fd36, %fd38;
	sqrt.rn.f64 	%fd23, %fd39;
	setp.geu.f64 	%p8, %fd23, %fd41;
	@%p8 bra 	$L__BB1_13;
	st.global.f64 	[%rd2], %fd23;
	st.global.f64 	[%rd3], %fd21;
	st.global.f64 	[%rd3+8], %fd22;
$L__BB1_13:
	ret;

}


// ===== COMPILED SASS (sm_100) =====

	.target	sm_100

	.elftype	@"ET_EXEC"


//--------------------- .note.nv.tkinfo           --------------------------
	.section	.note.nv.tkinfo,"",@"SHT_NOTE"
	.sectionflags	@"SHF_NOTE_NV_TKINFO"
	.tkinfo
        /*0018*/ 	.word	0x00000002
        /*0030*/ 	.string	""
        /*0030*/ 	.string	"ptxas"
        /*0030*/ 	.string	"Cuda compilation tools, release 13.0, V13.0.88"
        /*0030*/ 	.string	"Build cuda_13.0.r13.0/compiler.36424714_0"
        /*0030*/ 	.string	"-arch sm_100 -m 64 "



//--------------------- .note.nv.cuinfo           --------------------------
	.section	.note.nv.cuinfo,"",@"SHT_NOTE"
	.sectionflags	@"SHF_NOTE_NV_CUINFO"
        /*0018*/ 	.short	0x0002
        /*001a*/ 	.short	0x0064
        /*001c*/ 	.short	0x0082
	.zero		2


//--------------------- .nv.info                  --------------------------
	.section	.nv.info,"",@"SHT_CUDA_INFO"
	.align	4


	//----- nvinfo : EIATTR_REGCOUNT
	.align		4
        /*0000*/ 	.byte	0x04, 0x2f
        /*0002*/ 	.short	(.L_3 - .L_2)
	.align		4
.L_2:
        /*0004*/ 	.word	index@(_Z25findNearestPointWithLocksP5pointS0_PdPi)
        /*0008*/ 	.word	0x00000018


	//----- nvinfo : EIATTR_FRAME_SIZE
	.align		4
.L_3:
        /*000c*/ 	.byte	0x04, 0x11
        /*000e*/ 	.short	(.L_5 - .L_4)
	.align		4
.L_4:
        /*0010*/ 	.word	index@(_Z25findNearestPointWithLocksP5pointS0_PdPi)
        /*0014*/ 	.word	0x00000008


	//----- nvinfo : EIATTR_REGCOUNT
	.align		4
.L_5:
        /*0018*/ 	.byte	0x04, 0x2f
        /*001a*/ 	.short	(.L_7 - .L_6)
	.align		4
.L_6:
        /*001c*/ 	.word	index@(_Z16findNearestPointP5pointS0_Pd)
        /*0020*/ 	.word	0x00000022


	//----- nvinfo : EIATTR_FRAME_SIZE
	.align		4
.L_7:
        /*0024*/ 	.byte	0x04, 0x11
        /*0026*/ 	.short	(.L_9 - .L_8)
	.align		4
.L_8:
        /*0028*/ 	.word	index@($__internal_0_$__cuda_sm20_dsqrt_rn_f64_mediumpath_v1)
        /*002c*/ 	.word	0x00000000


	//----- nvinfo : EIATTR_FRAME_SIZE
	.align		4
.L_9:
        /*0030*/ 	.byte	0x04, 0x11
        /*0032*/ 	.short	(.L_11 - .L_10)
	.align		4
.L_10:
        /*0034*/ 	.word	index@(_Z16findNearestPointP5pointS0_Pd)
        /*0038*/ 	.word	0x00000000


	//----- nvinfo : EIATTR_MIN_STACK_SIZE
	.align		4
.L_11:
        /*003c*/ 	.byte	0x04, 0x12
        /*003e*/ 	.short	(.L_13 - .L_12)
	.align		4
.L_12:
        /*0040*/ 	.word	index@(_Z16findNearestPointP5pointS0_Pd)
        /*0044*/ 	.word	0x00000000


	//----- nvinfo : EIATTR_MIN_STACK_SIZE
	.align		4
.L_13:
        /*0048*/ 	.byte	0x04, 0x12
        /*004a*/ 	.short	(.L_15 - .L_14)
	.align		4
.L_14:
        /*004c*/ 	.word	index@(_Z25findNearestPointWithLocksP5pointS0_PdPi)
        /*0050*/ 	.word	0x00000008
.L_15:


//--------------------- .nv.compat                --------------------------
	.section	.nv.compat,"",@"SHT_CUDA_COMPAT_INFO"
	.align	4
        /*0000*/ 	.byte	0x02, 0x09, 0x00, 0x00, 0x02, 0x02, 0x01, 0x00, 0x02, 0x05, 0x05, 0x00, 0x03, 0x07, 0x01, 0x01
        /*0010*/ 	.byte	0x02, 0x03, 0x00, 0x00, 0x02, 0x06, 0x01, 0x00, 0x04, 0x0b, 0x08, 0x00, 0x01, 0x00, 0x00, 0x00
        /*0020*/ 	.byte	0x00, 0x00, 0x00, 0x00


//--------------------- .nv.info._Z16findNearestPointP5pointS0_Pd --------------------------
	.section	.nv.info._Z16findNearestPointP5pointS0_Pd,"",@"SHT_CUDA_INFO"
	.sectionflags	@""
	.align	4


	//----- nvinfo : EIATTR_CUDA_API_VERSION
	.align		4
        /*0000*/ 	.byte	0x04, 0x37
        /*0002*/ 	.short	(.L_17 - .L_16)
.L_16:
        /*0004*/ 	.word	0x00000082


	//----- nvinfo : EIATTR_KPARAM_INFO
	.align		4
.L_17:
        /*0008*/ 	.byte	0x04, 0x17
        /*000a*/ 	.short	(.L_19 - .L_18)
.L_18:
        /*000c*/ 	.word	0x00000000
        /*0010*/ 	.short	0x0002
        /*0012*/ 	.short	0x0010
        /*0014*/ 	.byte	0x00, 0xf5, 0x21, 0x00


	//----- nvinfo : EIATTR_KPARAM_INFO
	.align		4
.L_19:
        /*0018*/ 	.byte	0x04, 0x17
        /*001a*/ 	.short	(.L_21 - .L_20)
.L_20:
        /*001c*/ 	.word	0x00000000
        /*0020*/ 	.short	0x0001
        /*0022*/ 	.short	0x0008
        /*0024*/ 	.byte	0x00, 0xf5, 0x21, 0x00


	//----- nvinfo : EIATTR_KPARAM_INFO
	.align		4
.L_21:
        /*0028*/ 	.byte	0x04, 0x17
        /*002a*/ 	.short	(.L_23 - .L_22)
.L_22:
        /*002c*/ 	.word	0x00000000
        /*0030*/ 	.short	0x0000
        /*0032*/ 	.short	0x0000
        /*0034*/ 	.byte	0x00, 0xf5, 0x21, 0x00


	//----- nvinfo : EIATTR_SPARSE_MMA_MASK
	.align		4
.L_23:
        /*0038*/ 	.byte	0x03, 0x50
        /*003a*/ 	.short	0x0000


	//----- nvinfo : EIATTR_MAXREG_COUNT
	.align		4
        /*003c*/ 	.byte	0x03, 0x1b
        /*003e*/ 	.short	0x00ff


	//----- nvinfo : EIATTR_MERCURY_ISA_VERSION
	.align		4
        /*0040*/ 	.byte	0x03, 0x5f
        /*0042*/ 	.short	0x0101


	//----- nvinfo : EIATTR_VRC_CTA_INIT_COUNT
	.align		4
        /*0044*/ 	.byte	0x02, 0x4a
	.zero		1
	.zero		1


	//----- nvinfo : EIATTR_EXIT_INSTR_OFFSETS
	.align		4
        /*0048*/ 	.byte	0x04, 0x1c
        /*004a*/ 	.short	(.L_25 - .L_24)


	//   ....[0]....
.L_24:
        /*004c*/ 	.word	0x000009a0


	//   ....[1]....
        /*0050*/ 	.word	0x00000bf0


	//   ....[2]....
        /*0054*/ 	.word	0x00000c30


	//----- nvinfo : EIATTR_CRS_STACK_SIZE
	.align		4
.L_25:
        /*0058*/ 	.byte	0x04, 0x1e
        /*005a*/ 	.short	(.L_27 - .L_26)
.L_26:
        /*005c*/ 	.word	0x00000000


	//----- nvinfo : EIATTR_CBANK_PARAM_SIZE
	.align		4
.L_27:
        /*0060*/ 	.byte	0x03, 0x19
        /*0062*/ 	.short	0x0018


	//----- nvinfo : EIATTR_PARAM_CBANK
	.align		4
        /*0064*/ 	.byte	0x04, 0x0a
        /*0066*/ 	.short	(.L_29 - .L_28)
	.align		4
.L_28:
        /*0068*/ 	.word	index@(.nv.constant0._Z16findNearestPointP5pointS0_Pd)
        /*006c*/ 	.short	0x0380
        /*006e*/ 	.short	0x0018


	//----- nvinfo : EIATTR_SW_WAR
	.align		4
.L_29:
        /*0070*/ 	.byte	0x04, 0x36
        /*0072*/ 	.short	(.L_31 - .L_30)
.L_30:
        /*0074*/ 	.word	0x00000008
.L_31:


//--------------------- .nv.info._Z25findNearestPointWithLocksP5pointS0_PdPi --------------------------
	.section	.nv.info._Z25findNearestPointWithLocksP5pointS0_PdPi,"",@"SHT_CUDA_INFO"
	.sectionflags	@""
	.align	4


	//----- nvinfo : EIATTR_CUDA_API_VERSION
	.align		4
        /*0000*/ 	.byte	0x04, 0x37
        /*0002*/ 	.short	(.L_33 - .L_32)
.L_32:
        /*0004*/ 	.word	0x00000082


	//----- nvinfo : EIATTR_KPARAM_INFO
	.align		4
.L_33:
        /*0008*/ 	.byte	0x04, 0x17
        /*000a*/ 	.short	(.L_35 - .L_34)
.L_34:
        /*000c*/ 	.word	0x00000000
        /*0010*/ 	.short	0x0003
        /*0012*/ 	.short	0x0018
        /*0014*/ 	.byte	0x00, 0xf5, 0x21, 0x00


	//----- nvinfo : EIATTR_KPARAM_INFO
	.align		4
.L_35:
        /*0018*/ 	.byte	0x04, 0x17
        /*001a*/ 	.short	(.L_37 - .L_36)
.L_36:
        /*001c*/ 	.word	0x00000000
        /*0020*/ 	.short	0x0002
        /*0022*/ 	.short	0x0010
        /*0024*/ 	.byte	0x00, 0xf5, 0x21, 0x00


	//----- nvinfo : EIATTR_KPARAM_INFO
	.align		4
.L_37:
        /*0028*/ 	.byte	0x04, 0x17
        /*002a*/ 	.short	(.L_39 - .L_38)
.L_38:
        /*002c*/ 	.word	0x00000000
        /*0030*/ 	.short	0x0001
        /*0032*/ 	.short	0x0008
        /*0034*/ 	.byte	0x00, 0xf5, 0x21, 0x00


	//----- nvinfo : EIATTR_KPARAM_INFO
	.align		4
.L_39:
        /*0038*/ 	.byte	0x04, 0x17
        /*003a*/ 	.short	(.L_41 - .L_40)
.L_40:
        /*003c*/ 	.word	0x00000000
        /*0040*/ 	.short	0x0000
        /*0042*/ 	.short	0x0000
        /*0044*/ 	.byte	0x00, 0xf5, 0x21, 0x00


	//----- nvinfo : EIATTR_SPARSE_MMA_MASK
	.align		4
.L_41:
        /*0048*/ 	.byte	0x03, 0x50
        /*004a*/ 	.short	0x0000


	//----- nvinfo : EIATTR_MAXREG_COUNT
	.align		4
        /*004c*/ 	.byte	0x03, 0x1b
        /*004e*/ 	.short	0x00ff


	//----- nvinfo : EIATTR_EXTERNS
	.align		4
        /*0050*/ 	.byte	0x04, 0x0f
        /*0052*/ 	.short	(.L_43 - .L_42)


	//   ....[0]....
	.align		4
.L_42:
        /*0054*/ 	.word	index@(vprintf)


	//----- nvinfo : EIATTR_MERCURY_ISA_VERSION
	.align		4
.L_43:
        /*0058*/ 	.byte	0x03, 0x5f
        /*005a*/ 	.short	0x0101


	//----- nvinfo : EIATTR_VRC_CTA_INIT_COUNT
	.align		4
        /*005c*/ 	.byte	0x02, 0x4a
	.zero		1
	.zero		1


	//----- nvinfo : EIATTR_SYSCALL_OFFSETS
	.align		4
        /*0060*/ 	.byte	0x04, 0x46
        /*0062*/ 	.short	(.L_45 - .L_44)


	//   ....[0]....
.L_44:
        /*0064*/ 	.word	0x00000160


	//   ....[1]....
        /*0068*/ 	.word	0x00000290


	//----- nvinfo : EIATTR_EXIT_INSTR_OFFSETS
	.align		4
.L_45:
        /*006c*/ 	.byte	0x04, 0x1c
        /*006e*/ 	.short	(.L_47 - .L_46)


	//   ....[0]....
.L_46:
        /*0070*/ 	.word	0x00000060


	//   ....[1]....
        /*0074*/ 	.word	0x00000300


	//----- nvinfo : EIATTR_CRS_STACK_SIZE
	.align		4
.L_47:
        /*0078*/ 	.byte	0x04, 0x1e
        /*007a*/ 	.short	(.L_49 - .L_48)
.L_48:
        /*007c*/ 	.word	0x00000000


	//----- nvinfo : EIATTR_CBANK_PARAM_SIZE
	.align		4
.L_49:
        /*0080*/ 	.byte	0x03, 0x19
        /*0082*/ 	.short	0x0020


	//----- nvinfo : EIATTR_PARAM_CBANK
	.align		4
        /*0084*/ 	.byte	0x04, 0x0a
        /*0086*/ 	.short	(.L_51 - .L_50)
	.align		4
.L_50:
        /*0088*/ 	.word	index@(.nv.constant0._Z25findNearestPointWithLocksP5pointS0_PdPi)
        /*008c*/ 	.short	0x0380
        /*008e*/ 	.short	0x0020


	//----- nvinfo : EIATTR_SW_WAR
	.align		4
.L_51:
        /*0090*/ 	.byte	0x04, 0x36
        /*0092*/ 	.short	(.L_53 - .L_52)
.L_52:
        /*0094*/ 	.word	0x00000008
.L_53:


//--------------------- .nv.callgraph             --------------------------
	.section	.nv.callgraph,"",@"SHT_CUDA_CALLGRAPH"
	.align	4
	.sectionentsize	8
	.align		4
        /*0000*/ 	.word	0x00000000
	.align		4
        /*0004*/ 	.word	0xffffffff
	.align		4
        /*0008*/ 	.word	index@(_Z25findNearestPointWithLocksP5pointS0_PdPi)
	.align		4
        /*000c*/ 	.word	index@(vprintf)
	.align		4
        /*0010*/ 	.word	0x00000000
	.align		4
        /*0014*/ 	.word	0xfffffffe
	.align		4
        /*0018*/ 	.word	0x00000000
	.align		4
        /*001c*/ 	.word	0xfffffffd
	.align		4
        /*0020*/ 	.word	0x00000000
	.align		4
        /*0024*/ 	.word	0xfffffffc


//--------------------- .nv.constant4             --------------------------
	.section	.nv.constant4,"a",@progbits
	.align	8
	.align		8
.nv.constant4:
        /*0000*/ 	.dword	$str
	.align		8
        /*0008*/ 	.dword	$str$1
	.align		8
        /*0010*/ 	.dword	vprintf


//--------------------- .text._Z16findNearestPointP5pointS0_Pd --------------------------
	.section	.text._Z16findNearestPointP5pointS0_Pd,"ax",@progbits
	.align	128
        .global         _Z16findNearestPointP5pointS0_Pd
        .type           _Z16findNearestPointP5pointS0_Pd,@function
        .size           _Z16findNearestPointP5pointS0_Pd,(.L_x_27 - _Z16findNearestPointP5pointS0_Pd)
        .other          _Z16findNearestPointP5pointS0_Pd,@"STO_CUDA_ENTRY STV_DEFAULT"
_Z16findNearestPointP5pointS0_Pd:
.text._Z16findNearestPointP5pointS0_Pd:
[----:B------:R-:W-:Y:S08]  /*0000*/  LDC R1, c[0x0][0x37c] ;  /* 0x0000df00ff017b82 */ /* 0x000ff00000000800 */
[----:B------:R-:W-:Y:S01]  /*0010*/  S2UR UR6, SR_CTAID.Z ;  /* 0x00000000000679c3 */ /* 0x000fe20000002700 */
[----:B------:R-:W0:Y:S01]  /*0020*/  S2R R0, SR_TID.Z ;  /* 0x0000000000007919 */ /* 0x000e220000002300 */
[----:B------:R-:W1:Y:S01]  /*0030*/  LDCU UR5, c[0x0][0x370] ;  /* 0x00006e00ff0577ac */ /* 0x000e620008000800 */
[----:B------:R-:W2:Y:S01]  /*0040*/  S2R R3, SR_TID.Y ;  /* 0x0000000000037919 */ /* 0x000ea20000002200 */
[----:B------:R-:W3:Y:S04]  /*0050*/  LDCU UR4, c[0x0][0x374] ;  /* 0x00006e80ff0477ac */ /* 0x000ee80008000800 */
[----:B------:R-:W3:Y:S01]  /*0060*/  S2UR UR7, SR_CTAID.Y ;  /* 0x00000000000779c3 */ /* 0x000ee20000002600 */
[----:B------:R-:W4:Y:S01]  /*0070*/  S2R R7, SR_TID.X ;  /* 0x0000000000077919 */ /* 0x000f220000002100 */
[----:B------:R-:W4:Y:S01]  /*0080*/  LDCU UR9, c[0x0][0x360] ;  /* 0x00006c00ff0977ac */ /* 0x000f220008000800 */
[----:B------:R-:W2:Y:S05]  /*0090*/  LDCU UR10, c[0x0][0x364] ;  /* 0x00006c80ff0a77ac */ /* 0x000eaa0008000800 */
[----:B------:R-:W1:Y:S08]  /*00a0*/  S2UR UR8, SR_CTAID.X ;  /* 0x00000000000879c3 */ /* 0x000e700000002500 */
[----:B------:R-:W0:Y:S08]  /*00b0*/  LDC R9, c[0x0][0x368] ;  /* 0x0000da00ff097b82 */ /* 0x000e300000000800 */
[----:B------:R-:W4:Y:S01]  /*00c0*/  LDC.64 R4, c[0x0][0x380] ;  /* 0x0000e000ff047b82 */ /* 0x000f220000000a00 */
[----:B---3--:R-:W-:Y:S01]  /*00d0*/  UIMAD UR4, UR4, UR6, UR7 ;  /* 0x00000006040472a4 */ /* 0x008fe2000f8e0207 */
[----:B------:R-:W3:Y:S06]  /*00e0*/  LDCU.64 UR6, c[0x0][0x358] ;  /* 0x00006b00ff0677ac */ /* 0x000eec0008000a00 */
[----:B------:R-:W3:Y:S01]  /*00f0*/  LDC.64 R16, c[0x0][0x390] ;  /* 0x0000e400ff107b82 */ /* 0x000ee20000000a00 */
[----:B-1----:R-:W-:-:S06]  /*0100*/  UIMAD UR4, UR4, UR5, UR8 ;  /* 0x00000005040472a4 */ /* 0x002fcc000f8e0208 */
[----:B0-----:R-:W-:Y:S02]  /*0110*/  IMAD R0, R9, UR4, R0 ;  /* 0x0000000409007c24 */ /* 0x001fe4000f8e0200 */
[----:B------:R-:W0:Y:S02]  /*0120*/  LDC.64 R8, c[0x0][0x388] ;  /* 0x0000e200ff087b82 */ /* 0x000e240000000a00 */
[----:B--2---:R-:W-:-:S04]  /*0130*/  IMAD R0, R0, UR10, R3 ;  /* 0x0000000a00007c24 */ /* 0x004fc8000f8e0203 */
[----:B----4-:R-:W-:-:S04]  /*0140*/  IMAD R2, R0, UR9, R7 ;  /* 0x0000000900027c24 */ /* 0x010fc8000f8e0207 */
[----:B------:R-:W-:-:S04]  /*0150*/  IMAD.WIDE R4, R2, 0x10, R4 ;  /* 0x0000001002047825 */ /* 0x000fc800078e0204 */
[C---:B---3--:R-:W-:Y:S01]  /*0160*/  IMAD.WIDE R16, R2.reuse, 0x8, R16 ;  /* 0x0000000802107825 */ /* 0x048fe200078e0210 */
[----:B------:R1:W5:Y:S04]  /*0170*/  LDG.E.64 R14, desc[UR6][R4.64] ;  /* 0x00000006040e7981 */ /* 0x000368000c1e1b00 */
[----:B------:R1:W5:Y:S04]  /*0180*/  LDG.E.64 R12, desc[UR6][R4.64+0x8] ;  /* 0x00000806040c7981 */ /* 0x000368000c1e1b00 */
[----:B------:R1:W5:Y:S01]  /*0190*/  LDG.E.64 R10, desc[UR6][R16.64] ;  /* 0x00000006100a7981 */ /* 0x000362000c1e1b00 */
[C---:B------:R-:W-:Y:S01]  /*01a0*/  ISETP.NE.AND P0, PT, R2.reuse, RZ, PT ;  /* 0x000000ff0200720c */ /* 0x040fe20003f05270 */
[----:B------:R-:W-:Y:S04]  /*01b0*/  BSSY.RECONVERGENT B1, `(.L_x_0) ;  /* 0x0000081000017945 */ /* 0x000fe80003800200 */
[----:B------:R-:W-:Y:S01]  /*01c0*/  BSSY.RELIABLE B0, `(.L_x_1) ;  /* 0x0000058000007945 */ /* 0x000fe20003800100 */
[----:B0-----:R-:W-:-:S07]  /*01d0*/  IMAD.WIDE R8, R2, 0x10, R8 ;  /* 0x0000001002087825 */ /* 0x001fce00078e0208 */
[----:B-1----:R-:W-:Y:S05]  /*01e0*/  @!P0 BRA `(.L_x_2) ;  /* 0x0000000000a88947 */ /* 0x002fea0003800000 */
[----:B------:R-:W0:Y:S02]  /*01f0*/  LDC.64 R4, c[0x0][0x380] ;  /* 0x0000e000ff047b82 */ /* 0x000e240000000a00 */
[----:B0-----:R-:W2:Y:S04]  /*0200*/  LDG.E.64 R20, desc[UR6][R4.64+0x8] ;  /* 0x0000080604147981 */ /* 0x001ea8000c1e1b00 */
[----:B------:R-:W3:Y:S01]  /*0210*/  LDG.E.64 R22, desc[UR6][R4.64] ;  /* 0x0000000604167981 */ /* 0x000ee2000c1e1b00 */
[----:B------:R-:W-:Y:S01]  /*0220*/  IMAD.MOV.U32 R30, RZ, RZ, 0x0 ;  /* 0x00000000ff1e7424 */ /* 0x000fe200078e00ff */
[----:B------:R-:W-:Y:S01]  /*0230*/  MOV R31, 0x3fd80000 ;  /* 0x3fd80000001f7802 */ /* 0x000fe20000000f00 */
[----:B------:R-:W-:Y:S01]  /*0240*/  BSSY.RECONVERGENT B2, `(.L_x_3) ;  /* 0x000001a000027945 */ /* 0x000fe20003800200 */
[----:B--2--5:R-:W-:-:S02]  /*0250*/  DADD R6, R12, -R20 ;  /* 0x000000000c067229 */ /* 0x024fc40000000814 */
[----:B---3--:R-:W-:-:S06]  /*0260*/  DADD R18, R14, -R22 ;  /* 0x000000000e127229 */ /* 0x008fcc0000000816 */
[----:B------:R-:W-:-:S08]  /*0270*/  DMUL R6, R6, R6 ;  /* 0x0000000606067228 */ /* 0x000fd00000000000 */
[----:B------:R-:W-:-:S06]  /*0280*/  DFMA R18, R18, R18, R6 ;  /* 0x000000121212722b */ /* 0x000fcc0000000006 */
[----:B------:R-:W0:Y:S04]  /*0290*/  MUFU.RSQ64H R25, R19 ;  /* 0x0000001300197308 */ /* 0x000e280000001c00 */
[----:B------:R-:W-:-:S05]  /*02a0*/  VIADD R24, R19, 0xfcb00000 ;  /* 0xfcb0000013187836 */ /* 0x000fca0000000000 */
[----:B------:R-:W-:Y:S01]  /*02b0*/  ISETP.GE.U32.AND P0, PT, R24, 0x7ca00000, PT ;  /* 0x7ca000001800780c */ /* 0x000fe20003f06070 */
[----:B0-----:R-:W-:-:S08]  /*02c0*/  DMUL R6, R24, R24 ;  /* 0x0000001818067228 */ /* 0x001fd00000000000 */
[----:B------:R-:W-:-:S08]  /*02d0*/  DFMA R6, R18, -R6, 1 ;  /* 0x3ff000001206742b */ /* 0x000fd00000000806 */
[----:B------:R-:W-:Y:S02]  /*02e0*/  DFMA R30, R6, R30, 0.5 ;  /* 0x3fe00000061e742b */ /* 0x000fe4000000001e */
[----:B------:R-:W-:-:S08]  /*02f0*/  DMUL R6, R24, R6 ;  /* 0x0000000618067228 */ /* 0x000fd00000000000 */
[----:B------:R-:W-:-:S08]  /*0300*/  DFMA R30, R30, R6, R24 ;  /* 0x000000061e1e722b */ /* 0x000fd00000000018 */
[----:B------:R-:W-:Y:S02]  /*0310*/  DMUL R6, R18, R30 ;  /* 0x0000001e12067228 */ /* 0x000fe40000000000 */
[----:B------:R-:W-:Y:S02]  /*0320*/  VIADD R27, R31, 0xfff00000 ;  /* 0xfff000001f1b7836 */ /* 0x000fe40000000000 */
[----:B------:R-:W-:-:S04]  /*0330*/  IMAD.MOV.U32 R26, RZ, RZ, R30 ;  /* 0x000000ffff1a7224 */ /* 0x000fc800078e001e */
[----:B------:R-:W-:-:S08]  /*0340*/  DFMA R4, R6, -R6, R18 ;  /* 0x800000060604722b */ /* 0x000fd00000000012 */
[----:B------:R-:W-:Y:S01]  /*0350*/  DFMA R28, R4, R26, R6 ;  /* 0x0000001a041c722b */ /* 0x000fe20000000006 */
[----:B------:R-:W-:Y:S10]  /*0360*/  @!P0 BRA `(.L_x_4) ;  /* 0x00000000001c8947 */ /* 0x000ff40003800000 */
[----:B------:R-:W-:Y:S01]  /*0370*/  IMAD.MOV.U32 R25, RZ, RZ, R24 ;  /* 0x000000ffff197224 */ /* 0x000fe200078e0018 */
[----:B------:R-:W-:Y:S01]  /*0380*/  MOV R0, R30 ;  /* 0x0000001e00007202 */ /* 0x000fe20000000f00 */
[----:B------:R-:W-:Y:S01]  /*0390*/  IMAD.MOV.U32 R24, RZ, RZ, R27 ;  /* 0x000000ffff187224 */ /* 0x000fe200078e001b */
[----:B------:R-:W-:-:S07]  /*03a0*/  MOV R3, 0x3c0 ;  /* 0x000003c000037802 */ /* 0x000fce0000000f00 */
[----:B------:R-:W-:Y:S05]  /*03b0*/  CALL.REL.NOINC `($__internal_0_$__cuda_sm20_dsqrt_rn_f64_mediumpath_v1) ;  /* 0x0000000800207944 */ /* 0x000fea0003c00000 */
[----:B------:R-:W-:Y:S01]  /*03c0*/  MOV R28, R4 ;  /* 0x00000004001c7202 */ /* 0x000fe20000000f00 */
[----:B------:R-:W-:-:S07]  /*03d0*/  IMAD.MOV.U32 R29, RZ, RZ, R0 ;  /* 0x000000ffff1d7224 */ /* 0x000fce00078e0000 */
.L_x_4:
[----:B------:R-:W-:Y:S05]  /*03e0*/  BSYNC.RECONVERGENT B2 ;  /* 0x0000000000027941 */ /* 0x000fea0003800200 */
.L_x_3:
[----:B------:R-:W-:Y:S01]  /*03f0*/  DSETP.GEU.AND P0, PT, R28, R10, PT ;  /* 0x0000000a1c00722a */ /* 0x000fe20003f0e000 */
[----:B------:R-:W-:Y:S01]  /*0400*/  BSSY.RECONVERGENT B2, `(.L_x_5) ;  /* 0x0000007000027945 */ /* 0x000fe20003800200 */
[----:B------:R-:W-:-:S12]  /*0410*/  ISETP.NE.AND P1, PT, R2, 0x1, PT ;  /* 0x000000010200780c */ /* 0x000fd80003f25270 */
[----:B------:R-:W-:Y:S05]  /*0420*/  @P0 BRA `(.L_x_6) ;  /* 0x0000000000100947 */ /* 0x000fea0003800000 */
[----:B------:R0:W-:Y:S04]  /*0430*/  STG.E.64 desc[UR6][R16.64], R28 ;  /* 0x0000001c10007986 */ /* 0x0001e8000c101b06 */
[----:B------:R0:W-:Y:S04]  /*0440*/  STG.E.64 desc[UR6][R8.64], R22 ;  /* 0x0000001608007986 */ /* 0x0001e8000c101b06 */
[----:B------:R0:W-:Y:S04]  /*0450*/  STG.E.64 desc[UR6][R8.64+0x8], R20 ;  /* 0x0000081408007986 */ /* 0x0001e8000c101b06 */
[----:B------:R0:W5:Y:S02]  /*0460*/  LDG.E.64 R10, desc[UR6][R16.64] ;  /* 0x00000006100a7981 */ /* 0x000164000c1e1b00 */
.L_x_6:
[----:B------:R-:W-:Y:S05]  /*0470*/  BSYNC.RECONVERGENT B2 ;  /* 0x0000000000027941 */ /* 0x000fea0003800200 */
.L_x_5:
[----:B------:R-:W-:Y:S05]  /*0480*/  @!P1 BRA `(.L_x_7) ;  /* 0x0000000000ac9947 */ /* 0x000fea0003800000 */
.L_x_2:
[----:B------:R-:W0:Y:S02]  /*0490*/  LDC.64 R6, c[0x0][0x380] ;  /* 0x0000e000ff067b82 */ /* 0x000e240000000a00 */
[----:B0-----:R-:W2:Y:S04]  /*04a0*/  LDG.E.64 R20, desc[UR6][R6.64+0x18] ;  /* 0x0000180606147981 */ /* 0x001ea8000c1e1b00 */
[----:B------:R-:W3:Y:S01]  /*04b0*/  LDG.E.64 R22, desc[UR6][R6.64+0x10] ;  /* 0x0000100606167981 */ /* 0x000ee2000c1e1b00 */
[----:B------:R-:W-:Y:S01]  /*04c0*/  MOV R30, 0x0 ;  /* 0x00000000001e7802 */ /* 0x000fe20000000f00 */
[----:B------:R-:W-:Y:S01]  /*04d0*/  IMAD.MOV.U32 R31, RZ, RZ, 0x3fd80000 ;  /* 0x3fd80000ff1f7424 */ /* 0x000fe200078e00ff */
        /* <DEDUP_REMOVED lines=14> */
[----:B------:R-:W-:Y:S01]  /*05c0*/  VIADD R27, R31, 0xfff00000 ;  /* 0xfff000001f1b7836 */ /* 0x000fe20000000000 */
[----:B------:R-:W-:-:S05]  /*05d0*/  MOV R26, R30 ;  /* 0x0000001e001a7202 */ /* 0x000fca0000000f00 */
        /* <DEDUP_REMOVED lines=8> */
[----:B------:R-:W-:Y:S02]  /*0660*/  IMAD.MOV.U32 R28, RZ, RZ, R4 ;  /* 0x000000ffff1c7224 */ /* 0x000fe400078e0004 */
[----:B------:R-:W-:-:S07]  /*0670*/  IMAD.MOV.U32 R29, RZ, RZ, R0 ;  /* 0x000000ffff1d7224 */ /* 0x000fce00078e0000 */
.L_x_9:
[----:B------:R-:W-:Y:S05]  /*0680*/  BSYNC.RECONVERGENT B2 ;  /* 0x0000000000027941 */ /* 0x000fea0003800200 */
.L_x_8:
        /* <DEDUP_REMOVED lines=8> */
.L_x_11:
[----:B------:R-:W-:Y:S05]  /*0710*/  BSYNC.RECONVERGENT B2 ;  /* 0x0000000000027941 */ /* 0x000fea0003800200 */
.L_x_10:
[----:B------:R-:W-:Y:S05]  /*0720*/  @!P1 BREAK.RELIABLE B0 ;  /* 0x0000000000009942 */ /* 0x000fea0003800100 */
[----:B------:R-:W-:Y:S05]  /*0730*/  @!P1 BRA `(.L_x_12) ;  /* 0x0000000000a09947 */ /* 0x000fea0003800000 */
.L_x_7:
[----:B------:R-:W-:Y:S05]  /*0740*/  BSYNC.RELIABLE B0 ;  /* 0x0000000000007941 */ /* 0x000fea0003800100 */
.L_x_1:
[----:B------:R-:W0:Y:S02]  /*0750*/  LDC.64 R6, c[0x0][0x380] ;  /* 0x0000e000ff067b82 */ /* 0x000e240000000a00 */
[----:B0-----:R-:W2:Y:S04]  /*0760*/  LDG.E.64 R20, desc[UR6][R6.64+0x28] ;  /* 0x0000280606147981 */ /* 0x001ea8000c1e1b00 */
[----:B------:R-:W3:Y:S01]  /*0770*/  LDG.E.64 R22, desc[UR6][R6.64+0x20] ;  /* 0x0000200606167981 */ /* 0x000ee2000c1e1b00 */
[----:B------:R-:W-:Y:S01]  /*0780*/  IMAD.MOV.U32 R30, RZ, RZ, 0x0 ;  /* 0x00000000ff1e7424 */ /* 0x000fe200078e00ff */
[----:B------:R-:W-:Y:S01]  /*0790*/  BSSY.RECONVERGENT B2, `(.L_x_13) ;  /* 0x000001b000027945 */ /* 0x000fe20003800200 */
[----:B------:R-:W-:Y:S01]  /*07a0*/  IMAD.MOV.U32 R31, RZ, RZ, 0x3fd80000 ;  /* 0x3fd80000ff1f7424 */ /* 0x000fe200078e00ff */
[----:B--2---:R-:W-:-:S02]  /*07b0*/  DADD R4, R12, -R20 ;  /* 0x000000000c047229 */ /* 0x004fc40000000814 */
[----:B---3--:R-:W-:-:S06]  /*07c0*/  DADD R18, R14, -R22 ;  /* 0x000000000e127229 */ /* 0x008fcc0000000816 */
[----:B------:R-:W-:-:S08]  /*07d0*/  DMUL R4, R4, R4 ;  /* 0x0000000404047228 */ /* 0x000fd00000000000 */
[----:B------:R-:W-:-:S06]  /*07e0*/  DFMA R18, R18, R18, R4 ;  /* 0x000000121212722b */ /* 0x000fcc0000000004 */
[----:B------:R-:W0:Y:S04]  /*07f0*/  MUFU.RSQ64H R25, R19 ;  /* 0x0000001300197308 */ /* 0x000e280000001c00 */
[----:B------:R-:W-:-:S04]  /*0800*/  IADD3 R24, PT, PT, R19, -0x3500000, RZ ;  /* 0xfcb0000013187810 */ /* 0x000fc80007ffe0ff */
[----:B------:R-:W-:Y:S02]  /*0810*/  ISETP.GE.U32.AND P0, PT, R24, 0x7ca00000, PT ;  /* 0x7ca000001800780c */ /* 0x000fe40003f06070 */
[----:B0-----:R-:W-:-:S08]  /*0820*/  DMUL R4, R24, R24 ;  /* 0x0000001818047228 */ /* 0x001fd00000000000 */
[----:B------:R-:W-:-:S08]  /*0830*/  DFMA R4, R18, -R4, 1 ;  /* 0x3ff000001204742b */ /* 0x000fd00000000804 */
[----:B------:R-:W-:Y:S02]  /*0840*/  DFMA R30, R4, R30, 0.5 ;  /* 0x3fe00000041e742b */ /* 0x000fe4000000001e */
[----:B------:R-:W-:-:S08]  /*0850*/  DMUL R4, R24, R4 ;  /* 0x0000000418047228 */ /* 0x000fd00000000000 */
[----:B------:R-:W-:-:S08]  /*0860*/  DFMA R30, R30, R4, R24 ;  /* 0x000000041e1e722b */ /* 0x000fd00000000018 */
[----:B------:R-:W-:Y:S02]  /*0870*/  DMUL R6, R18, R30 ;  /* 0x0000001e12067228 */ /* 0x000fe40000000000 */
[----:B------:R-:W-:Y:S01]  /*0880*/  IADD3 R27, PT, PT, R31, -0x100000, RZ ;  /* 0xfff000001f1b7810 */ /* 0x000fe20007ffe0ff */
[----:B------:R-:W-:-:S05]  /*0890*/  IMAD.MOV.U32 R26, RZ, RZ, R30 ;  /* 0x000000ffff1a7224 */ /* 0x000fca00078e001e */
[----:B------:R-:W-:-:S08]  /*08a0*/  DFMA R4, R6, -R6, R18 ;  /* 0x800000060604722b */ /* 0x000fd00000000012 */
[----:B------:R-:W-:Y:S01]  /*08b0*/  DFMA R28, R4, R26, R6 ;  /* 0x0000001a041c722b */ /* 0x000fe20000000006 */
[----:B------:R-:W-:Y:S10]  /*08c0*/  @!P0 BRA `(.L_x_14) ;  /* 0x00000000001c8947 */ /* 0x000ff40003800000 */
[----:B------:R-:W-:Y:S01]  /*08d0*/  MOV R25, R24 ;  /* 0x0000001800197202 */ /* 0x000fe20000000f00 */
[----:B------:R-:W-:Y:S01]  /*08e0*/  IMAD.MOV.U32 R0, RZ, RZ, R30 ;  /* 0x000000ffff007224 */ /* 0x000fe200078e001e */
[----:B------:R-:W-:Y:S01]  /*08f0*/  MOV R3, 0x920 ;  /* 0x0000092000037802 */ /* 0x000fe20000000f00 */
[----:B------:R-:W-:-:S07]  /*0900*/  IMAD.MOV.U32 R24, RZ, RZ, R27 ;  /* 0x000000ffff187224 */ /* 0x000fce00078e001b */
[----:B-----5:R-:W-:Y:S05]  /*0910*/  CALL.REL.NOINC `($__internal_0_$__cuda_sm20_dsqrt_rn_f64_mediumpath_v1) ;  /* 0x0000000000c87944 */ /* 0x020fea0003c00000 */
[----:B------:R-:W-:Y:S01]  /*0920*/  MOV R28, R4 ;  /* 0x00000004001c7202 */ /* 0x000fe20000000f00 */
[----:B------:R-:W-:-:S07]  /*0930*/  IMAD.MOV.U32 R29, RZ, RZ, R0 ;  /* 0x000000ffff1d7224 */ /* 0x000fce00078e0000 */
.L_x_14:
[----:B------:R-:W-:Y:S05]  /*0940*/  BSYNC.RECONVERGENT B2 ;  /* 0x0000000000027941 */ /* 0x000fea0003800200 */
.L_x_13:
[----:B-----5:R-:W-:Y:S01]  /*0950*/  DSETP.GEU.AND P0, PT, R28, R10, PT ;  /* 0x0000000a1c00722a */ /* 0x020fe20003f0e000 */
[----:B------:R-:W-:-:S13]  /*0960*/  ISETP.NE.AND P1, PT, R2, 0x3, PT ;  /* 0x000000030200780c */ /* 0x000fda0003f25270 */
[----:B------:R0:W-:Y:S04]  /*0970*/  @!P0 STG.E.64 desc[UR6][R16.64], R28 ;  /* 0x0000001c10008986 */ /* 0x0001e8000c101b06 */
[----:B------:R0:W-:Y:S04]  /*0980*/  @!P0 STG.E.64 desc[UR6][R8.64], R22 ;  /* 0x0000001608008986 */ /* 0x0001e8000c101b06 */
[----:B------:R0:W-:Y:S01]  /*0990*/  @!P0 STG.E.64 desc[UR6][R8.64+0x8], R20 ;  /* 0x0000081408008986 */ /* 0x0001e2000c101b06 */
[----:B------:R-:W-:Y:S05]  /*09a0*/  @!P1 EXIT ;  /* 0x000000000000994d */ /* 0x000fea0003800000 */
[----:B------:R1:W5:Y:S02]  /*09b0*/  LDG.E.64 R10, desc[UR6][R16.64] ;  /* 0x00000006100a7981 */ /* 0x000364000c1e1b00 */
.L_x_12:
[----:B------:R-:W-:Y:S05]  /*09c0*/  BSYNC.RECONVERGENT B1 ;  /* 0x0000000000017941 */ /* 0x000fea0003800200 */
.L_x_0:
[----:B------:R-:W-:Y:S05]  /*09d0*/  WARPSYNC.ALL ;  /* 0x0000000000007948 */ /* 0x000fea0003800000 */
[----:B------:R-:W0:Y:S02]  /*09e0*/  LDC.64 R6, c[0x0][0x380] ;  /* 0x0000e000ff067b82 */ /* 0x000e240000000a00 */
[----:B0-----:R-:W2:Y:S04]  /*09f0*/  LDG.E.64 R20, desc[UR6][R6.64+0x38] ;  /* 0x0000380606147981 */ /* 0x001ea8000c1e1b00 */
[----:B------:R-:W3:Y:S01]  /*0a00*/  LDG.E.64 R22, desc[UR6][R6.64+0x30] ;  /* 0x0000300606167981 */ /* 0x000ee2000c1e1b00 */
[----:B------:R-:W-:Y:S01]  /*0a10*/  IMAD.MOV.U32 R4, RZ, RZ, 0x0 ;  /* 0x00000000ff047424 */ /* 0x000fe200078e00ff */
[----:B------:R-:W-:Y:S01]  /*0a20*/  MOV R5, 0x3fd80000 ;  /* 0x3fd8000000057802 */ /* 0x000fe20000000f00 */
[----:B------:R-:W-:Y:S01]  /*0a30*/  BSSY.RECONVERGENT B1, `(.L_x_15) ;  /* 0x000001a000017945 */ /* 0x000fe20003800200 */
        /* <DEDUP_REMOVED lines=22> */
[----:B-1---5:R-:W-:Y:S05]  /*0ba0*/  CALL.REL.NOINC `($__internal_0_$__cuda_sm20_dsqrt_rn_f64_mediumpath_v1) ;  /* 0x0000000000247944 */ /* 0x022fea0003c00000 */
[----:B------:R-:W-:Y:S01]  /*0bb0*/  MOV R24, R4 ;  /* 0x0000000400187202 */ /* 0x000fe20000000f00 */
[----:B------:R-:W-:-:S07]  /*0bc0*/  IMAD.MOV.U32 R25, RZ, RZ, R0 ;  /* 0x000000ffff197224 */ /* 0x000fce00078e0000 */
.L_x_16:
[----:B------:R-:W-:Y:S05]  /*0bd0*/  BSYNC.RECONVERGENT B1 ;  /* 0x0000000000017941 */ /* 0x000fea0003800200 */
.L_x_15:
[----:B-----5:R-:W-:-:S14]  /*0be0*/  DSETP.GEU.AND P0, PT, R24, R10, PT ;  /* 0x0000000a1800722a */ /* 0x020fdc0003f0e000 */
[----:B------:R-:W-:Y:S05]  /*0bf0*/  @P0 EXIT ;  /* 0x000000000000094d */ /* 0x000fea0003800000 */
[----:B------:R-:W-:Y:S04]  /*0c00*/  STG.E.64 desc[UR6][R16.64], R24 ;  /* 0x0000001810007986 */ /* 0x000fe8000c101b06 */
[----:B------:R-:W-:Y:S04]  /*0c10*/  STG.E.64 desc[UR6][R8.64], R22 ;  /* 0x0000001608007986 */ /* 0x000fe8000c101b06 */
[----:B------:R-:W-:Y:S01]  /*0c20*/  STG.E.64 desc[UR6][R8.64+0x8], R20 ;  /* 0x0000081408007986 */ /* 0x000fe2000c101b06 */
[----:B------:R-:W-:Y:S05]  /*0c30*/  EXIT ;  /* 0x000000000000794d */ /* 0x000fea0003800000 */
        .weak           $__internal_0_$__cuda_sm20_dsqrt_rn_f64_mediumpath_v1
        .type           $__internal_0_$__cuda_sm20_dsqrt_rn_f64_mediumpath_v1,@function
        .size           $__internal_0_$__cuda_sm20_dsqrt_rn_f64_mediumpath_v1,(.L_x_27 - $__internal_0_$__cuda_sm20_dsqrt_rn_f64_mediumpath_v1)
$__internal_0_$__cuda_sm20_dsqrt_rn_f64_mediumpath_v1:
[----:B------:R-:W-:Y:S01]  /*0c40*/  ISETP.GE.U32.AND P0, PT, R25, -0x3400000, PT ;  /* 0xfcc000001900780c */ /* 0x000fe20003f06070 */
[----:B------:R-:W-:Y:S01]  /*0c50*/  BSSY.RECONVERGENT B3, `(.L_x_17) ;  /* 0x0000025000037945 */ /* 0x000fe20003800200 */
[----:B------:R-:W-:Y:S01]  /*0c60*/  MOV R25, R24 ;  /* 0x0000001800197202 */ /* 0x000fe20000000f00 */
[----:B------:R-:W-:-:S10]  /*0c70*/  IMAD.MOV.U32 R24, RZ, RZ, R0 ;  /* 0x000000ffff187224 */ /* 0x000fd400078e0000 */
[----:B------:R-:W-:Y:S05]  /*0c80*/  @!P0 BRA `(.L_x_18) ;  /* 0x0000000000208947 */ /* 0x000fea0003800000 */
[----:B------:R-:W-:-:S10]  /*0c90*/  DFMA.RM R6, R4, R24, R6 ;  /* 0x000000180406722b */ /* 0x000fd40000004006 */
[----:B------:R-:W-:-:S04]  /*0ca0*/  IADD3 R4, P0, PT, R6, 0x1, RZ ;  /* 0x0000000106047810 */ /* 0x000fc80007f1e0ff */
[----:B------:R-:W-:-:S06]  /*0cb0*/  IADD3.X R5, PT, PT, RZ, R7, RZ, P0, !PT ;  /* 0x00000007ff057210 */ /* 0x000fcc00007fe4ff */
[----:B------:R-:W-:-:S08]  /*0cc0*/  DFMA.RP R18, -R6, R4, R18 ;  /* 0x000000040612722b */ /* 0x000fd00000008112 */
[----:B------:R-:W-:-:S06]  /*0cd0*/  DSETP.GT.AND P0, PT, R18, RZ, PT ;  /* 0x000000ff1200722a */ /* 0x000fcc0003f04000 */
[----:B------:R-:W-:Y:S02]  /*0ce0*/  FSEL R4, R4, R6, P0 ;  /* 0x0000000604047208 */ /* 0x000fe40000000000 */
[----:B------:R-:W-:Y:S01]  /*0cf0*/  FSEL R5, R5, R7, P0 ;  /* 0x0000000705057208 */ /* 0x000fe20000000000 */
[----:B------:R-:W-:Y:S06]  /*0d00*/  BRA `(.L_x_19) ;  /* 0x0000000000647947 */ /* 0x000fec0003800000 */
.L_x_18:
[----:B------:R-:W-:-:S14]  /*0d10*/  DSETP.NE.AND P0, PT, R18, RZ, PT ;  /* 0x000000ff1200722a */ /* 0x000fdc0003f05000 */
[----:B------:R-:W-:Y:S05]  /*0d20*/  @!P0 BRA `(.L_x_20) ;  /* 0x0000000000588947 */ /* 0x000fea0003800000 */
[----:B------:R-:W-:-:S13]  /*0d30*/  ISETP.GE.AND P0, PT, R19, RZ, PT ;  /* 0x000000ff1300720c */ /* 0x000fda0003f06270 */
[----:B------:R-:W-:Y:S01]  /*0d40*/  @!P0 IMAD.MOV.U32 R4, RZ, RZ, 0x0 ;  /* 0x00000000ff048424 */ /* 0x000fe200078e00ff */
[----:B------:R-:W-:Y:S01]  /*0d50*/  @!P0 MOV R5, 0xfff80000 ;  /* 0xfff8000000058802 */ /* 0x000fe20000000f00 */
[----:B------:R-:W-:Y:S06]  /*0d60*/  @!P0 BRA `(.L_x_19) ;  /* 0x00000000004c8947 */ /* 0x000fec0003800000 */
[----:B------:R-:W-:-:S13]  /*0d70*/  ISETP.GT.AND P0, PT, R19, 0x7fefffff, PT ;  /* 0x7fefffff1300780c */ /* 0x000fda0003f04270 */
[----:B------:R-:W-:Y:S05]  /*0d80*/  @P0 BRA `(.L_x_20) ;  /* 0x0000000000400947 */ /* 0x000fea0003800000 */
[----:B------:R-:W-:Y:S01]  /*0d90*/  DMUL R24, R18, 8.11296384146066816958e+31 ;  /* 0x4690000012187828 */ /* 0x000fe20000000000 */
[----:B------:R-:W-:Y:S01]  /*0da0*/  MOV R4, 0x0 ;  /* 0x0000000000047802 */ /* 0x000fe20000000f00 */
[----:B------:R-:W-:Y:S02]  /*0db0*/  IMAD.MOV.U32 R18, RZ, RZ, RZ ;  /* 0x000000ffff127224 */ /* 0x000fe400078e00ff */
[----:B------:R-:W-:Y:S02]  /*0dc0*/  IMAD.MOV.U32 R5, RZ, RZ, 0x3fd80000 ;  /* 0x3fd80000ff057424 */ /* 0x000fe400078e00ff */
[----:B------:R-:W0:Y:S02]  /*0dd0*/  MUFU.RSQ64H R19, R25 ;  /* 0x0000001900137308 */ /* 0x000e240000001c00 */
[----:B0-----:R-:W-:-:S08]  /*0de0*/  DMUL R6, R18, R18 ;  /* 0x0000001212067228 */ /* 0x001fd00000000000 */
[----:B------:R-:W-:-:S08]  /*0df0*/  DFMA R6, R24, -R6, 1 ;  /* 0x3ff000001806742b */ /* 0x000fd00000000806 */
[----:B------:R-:W-:Y:S02]  /*0e00*/  DFMA R4, R6, R4, 0.5 ;  /* 0x3fe000000604742b */ /* 0x000fe40000000004 */
[----:B------:R-:W-:-:S08]  /*0e10*/  DMUL R6, R18, R6 ;  /* 0x0000000612067228 */ /* 0x000fd00000000000 */
[----:B------:R-:W-:-:S08]  /*0e20*/  DFMA R6, R4, R6, R18 ;  /* 0x000000060406722b */ /* 0x000fd00000000012 */
[----:B------:R-:W-:Y:S02]  /*0e30*/  DMUL R4, R24, R6 ;  /* 0x0000000618047228 */ /* 0x000fe40000000000 */
[----:B------:R-:W-:-:S06]  /*0e40*/  IADD3 R7, PT, PT, R7, -0x100000, RZ ;  /* 0xfff0000007077810 */ /* 0x000fcc0007ffe0ff */
[----:B------:R-:W-:-:S08]  /*0e50*/  DFMA R24, R4, -R4, R24 ;  /* 0x800000040418722b */ /* 0x000fd00000000018 */
[----:B------:R-:W-:-:S10]  /*0e60*/  DFMA R4, R6, R24, R4 ;  /* 0x000000180604722b */ /* 0x000fd40000000004 */
[----:B------:R-:W-:Y:S01]  /*0e70*/  VIADD R5, R5, 0xfcb00000 ;  /* 0xfcb0000005057836 */ /* 0x000fe20000000000 */
[----:B------:R-:W-:Y:S06]  /*0e80*/  BRA `(.L_x_19) ;  /* 0x0000000000047947 */ /* 0x000fec0003800000 */
.L_x_20:
[----:B------:R-:W-:-:S11]  /*0e90*/  DADD R4, R18, R18 ;  /* 0x0000000012047229 */ /* 0x000fd60000000012 */
.L_x_19:
[----:B------:R-:W-:Y:S05]  /*0ea0*/  BSYNC.RECONVERGENT B3 ;  /* 0x0000000000037941 */ /* 0x000fea0003800200 */
.L_x_17:
[----:B------:R-:W-:Y:S02]  /*0eb0*/  HFMA2 R7, -RZ, RZ, 0, 0 ;  /* 0x00000000ff077431 */ /* 0x000fe400000001ff */
[----:B------:R-:W-:Y:S01]  /*0ec0*/  IMAD.MOV.U32 R6, RZ, RZ, R3 ;  /* 0x000000ffff067224 */ /* 0x000fe200078e0003 */
[----:B------:R-:W-:-:S03]  /*0ed0*/  MOV R0, R5 ;  /* 0x0000000500007202 */ /* 0x000fc60000000f00 */
[----:B------:R-:W-:Y:S05]  /*0ee0*/  RET.REL.NODEC R6 `(_Z16findNearestPointP5pointS0_Pd) ;  /* 0xfffffff006447950 */ /* 0x000fea0003c3ffff */
.L_x_21:
[----:B------:R-:W-:-:S00]  /*0ef0*/  BRA `(.L_x_21) ;  /* 0xfffffffc00fc7947 */ /* 0x000fc0000383ffff */
[----:B------:R-:W-:-:S00]  /*0f00*/  NOP ;  /* 0x0000000000007918 */ /* 0x000fc00000000000 */
[----:B------:R-:W-:-:S00]  /*0f10*/  NOP ;  /* 0x0000000000007918 */ /* 0x000fc00000000000 */
[----:B------:R-:W-:-:S00]  /*0f20*/  NOP ;  /* 0x0000000000007918 */ /* 0x000fc00000000000 */
[----:B------:R-:W-:-:S00]  /*0f30*/  NOP ;  /* 0x0000000000007918 */ /* 0x000fc00000000000 */
[----:B------:R-:W-:-:S00]  /*0f40*/  NOP ;  /* 0x0000000000007918 */ /* 0x000fc00000000000 */
[----:B------:R-:W-:-:S00]  /*0f50*/  NOP ;  /* 0x0000000000007918 */ /* 0x000fc00000000000 */
[----:B------:R-:W-:-:S00]  /*0f60*/  NOP ;  /* 0x0000000000007918 */ /* 0x000fc00000000000 */
[----:B------:R-:W-:-:S00]  /*0f70*/  NOP ;  /* 0x0000000000007918 */ /* 0x000fc00000000000 */
.L_x_27:


//--------------------- .text._Z25findNearestPointWithLocksP5pointS0_PdPi --------------------------
	.section	.text._Z25findNearestPointWithLocksP5pointS0_PdPi,"ax",@progbits
	.align	128
        .global         _Z25findNearestPointWithLocksP5pointS0_PdPi
        .type           _Z25findNearestPointWithLocksP5pointS0_PdPi,@function
        .size           _Z25findNearestPointWithLocksP5pointS0_PdPi,(.L_x_29 - _Z25findNearestPointWithLocksP5pointS0_PdPi)
        .other          _Z25findNearestPointWithLocksP5pointS0_PdPi,@"STO_CUDA_ENTRY STV_DEFAULT"
_Z25findNearestPointWithLocksP5pointS0_PdPi:
.text._Z25findNearestPointWithLocksP5pointS0_PdPi:
[----:B------:R-:W0:Y:S08]  /*0000*/  LDC R1, c[0x0][0x37c] ;  /* 0x0000df00ff017b82 */ /* 0x000e300000000800 */
[----:B------:R-:W1:Y:S01]  /*0010*/  S2UR UR5, SR_CTAID.X ;  /* 0x00000000000579c3 */ /* 0x000e620000002500 */
[----:B------:R-:W2:Y:S01]  /*0020*/  LDCU UR4, c[0x0][0x2f8] ;  /* 0x00005f00ff0477ac */ /* 0x000ea20008000800 */
[----:B0-----:R-:W-:-:S05]  /*0030*/  VIADD R1, R1, 0xfffffff8 ;  /* 0xfffffff801017836 */ /* 0x001fca0000000000 */
[----:B--2---:R-:W-:Y:S02]  /*0040*/  IADD3 R16, P1, PT, R1, UR4, RZ ;  /* 0x0000000401107c10 */ /* 0x004fe4000ff3e0ff */
[----:B-1----:R-:W-:-:S13]  /*0050*/  ISETP.NE.AND P0, PT, RZ, UR5, PT ;  /* 0x00000005ff007c0c */ /* 0x002fda000bf05270 */
[----:B------:R-:W-:Y:S05]  /*0060*/  @P0 EXIT ;  /* 0x000000000000094d */ /* 0x000fea0003800000 */
[----:B------:R-:W0:Y:S01]  /*0070*/  LDC.64 R8, c[0x0][0x398] ;  /* 0x0000e600ff087b82 */ /* 0x000e220000000a00 */
[----:B------:R-:W0:Y:S01]  /*0080*/  LDCU.64 UR36, c[0x0][0x358] ;  /* 0x00006b00ff2477ac */ /* 0x000e220008000a00 */
[----:B------:R-:W1:Y:S01]  /*0090*/  S2R R2, SR_TID.X ;  /* 0x0000000000027919 */ /* 0x000e620000002100 */
[----:B------:R-:W-:Y:S01]  /*00a0*/  MOV R0, 0x10 ;  /* 0x0000001000007802 */ /* 0x000fe20000000f00 */
[----:B------:R-:W2:Y:S01]  /*00b0*/  LDCU UR4, c[0x0][0x2fc] ;  /* 0x00005f80ff0477ac */ /* 0x000ea20008000800 */
[----:B------:R-:W3:Y:S01]  /*00c0*/  LDCU.64 UR6, c[0x4][URZ] ;  /* 0x01000000ff0677ac */ /* 0x000ee20008000a00 */
[----:B0-----:R-:W1:Y:S02]  /*00d0*/  LDG.E R3, desc[UR36][R8.64] ;  /* 0x0000002408037981 */ /* 0x001e64000c1e1900 */
[----:B------:R0:W4:Y:S01]  /*00e0*/  LDC.64 R10, c[0x4][R0] ;  /* 0x01000000000a7b82 */ /* 0x0001220000000a00 */
[----:B--2---:R-:W-:Y:S01]  /*00f0*/  IMAD.X R17, RZ, RZ, UR4, P1 ;  /* 0x00000004ff117e24 */ /* 0x004fe200088e06ff */
[----:B---3--:R-:W-:Y:S01]  /*0100*/  MOV R5, UR7 ;  /* 0x0000000700057c02 */ /* 0x008fe20008000f00 */
[----:B------:R-:W-:-:S02]  /*0110*/  IMAD.U32 R4, RZ, RZ, UR6 ;  /* 0x00000006ff047e24 */ /* 0x000fc4000f8e00ff */
[----:B------:R-:W-:Y:S02]  /*0120*/  IMAD.MOV.U32 R6, RZ, RZ, R16 ;  /* 0x000000ffff067224 */ /* 0x000fe400078e0010 */
[----:B------:R-:W-:Y:S01]  /*0130*/  IMAD.MOV.U32 R7, RZ, RZ, R17 ;  /* 0x000000ffff077224 */ /* 0x000fe200078e0011 */
[----:B-1--4-:R0:W-:Y:S06]  /*0140*/  STL.64 [R1], R2 ;  /* 0x0000000201007387 */ /* 0x0121ec0000100a00 */
[----:B------:R-:W-:-:S07]  /*0150*/  LEPC R20, `(.L_x_22) ;  /* 0x000000001014794e */ /* 0x000fce0000000000 */
[----:B0-----:R-:W-:Y:S05]  /*0160*/  CALL.ABS.NOINC R10 ;  /* 0x000000000a007343 */ /* 0x001fea0003c00000 */
.L_x_22:
[----:B------:R-:W0:Y:S01]  /*0170*/  LDC.64 R4, c[0x0][0x398] ;  /* 0x0000e600ff047b82 */ /* 0x000e220000000a00 */
[----:B------:R-:W-:Y:S01]  /*0180*/  HFMA2 R7, -RZ, RZ, 0, 5.9604644775390625e-08 ;  /* 0x00000001ff077431 */ /* 0x000fe200000001ff */
[----:B------:R-:W-:Y:S06]  /*0190*/  BSSY B0, `(.L_x_23) ;  /* 0x0000006000007945 */ /* 0x000fec0003800000 */
.L_x_24:
[----:B------:R-:W-:Y:S01]  /*01a0*/  IMAD.MOV.U32 R6, RZ, RZ, RZ ;  /* 0x000000ffff067224 */ /* 0x000fe200078e00ff */
[----:B------:R-:W-:Y:S05]  /*01b0*/  YIELD ;  /* 0x0000000000007946 */ /* 0x000fea0003800000 */
[----:B0-----:R-:W2:Y:S02]  /*01c0*/  ATOMG.E.CAS.STRONG.GPU PT, R0, [R4], R6, R7 ;  /* 0x00000006040073a9 */ /* 0x001ea400001ee107 */
[----:B--2---:R-:W-:-:S13]  /*01d0*/  ISETP.NE.AND P0, PT, R0, RZ, PT ;  /* 0x000000ff0000720c */ /* 0x004fda0003f05270 */
[----:B------:R-:W-:Y:S05]  /*01e0*/  @P0 BRA `(.L_x_24) ;  /* 0xfffffffc00ec0947 */ /* 0x000fea000383ffff */
[----:B------:R-:W-:Y:S05]  /*01f0*/  BSYNC B0 ;  /* 0x0000000000007941 */ /* 0x000fea0003800000 */
.L_x_23:
[----:B------:R-:W-:Y:S01]  /*0200*/  MOV R0, 0x10 ;  /* 0x0000001000007802 */ /* 0x000fe20000000f00 */
[----:B------:R0:W-:Y:S01]  /*0210*/  STL [R1], R2 ;  /* 0x0000000201007387 */ /* 0x0001e20000100800 */
[----:B------:R-:W1:Y:S01]  /*0220*/  LDCU.64 UR4, c[0x4][0x8] ;  /* 0x01000100ff0477ac */ /* 0x000e620008000a00 */
[----:B------:R-:W-:Y:S01]  /*0230*/  IMAD.MOV.U32 R6, RZ, RZ, R16 ;  /* 0x000000ffff067224 */ /* 0x000fe200078e0010 */
[----:B------:R0:W2:Y:S01]  /*0240*/  LDC.64 R8, c[0x4][R0] ;  /* 0x0100000000087b82 */ /* 0x0000a20000000a00 */
[----:B------:R-:W-:Y:S01]  /*0250*/  MOV R7, R17 ;  /* 0x0000001100077202 */ /* 0x000fe20000000f00 */
[----:B-1----:R-:W-:Y:S01]  /*0260*/  IMAD.U32 R4, RZ, RZ, UR4 ;  /* 0x00000004ff047e24 */ /* 0x002fe2000f8e00ff */
[----:B0-----:R-:W-:-:S07]  /*0270*/  MOV R5, UR5 ;  /* 0x0000000500057c02 */ /* 0x001fce0008000f00 */
[----:B------:R-:W-:-:S07]  /*0280*/  LEPC R20, `(.L_x_25) ;  /* 0x000000001014794e */ /* 0x000fce0000000000 */
[----:B--2---:R-:W-:Y:S05]  /*0290*/  CALL.ABS.NOINC R8 ;  /* 0x0000000008007343 */ /* 0x004fea0003c00000 */
.L_x_25:
[----:B------:R-:W0:Y:S02]  /*02a0*/  LDC.64 R2, c[0x0][0x390] ;  /* 0x0000e400ff027b82 */ /* 0x000e240000000a00 */
[----:B0-----:R-:W2:Y:S06]  /*02b0*/  LDG.E.64 R4, desc[UR36][R2.64] ;  /* 0x0000002402047981 */ /* 0x001eac000c1e1b00 */
[----:B------:R-:W0:Y:S01]  /*02c0*/  LDC.64 R6, c[0x0][0x398] ;  /* 0x0000e600ff067b82 */ /* 0x000e220000000a00 */
[----:B--2---:R-:W-:-:S07]  /*02d0*/  DADD R4, R4, 1 ;  /* 0x3ff0000004047429 */ /* 0x004fce0000000000 */
[----:B------:R-:W-:Y:S04]  /*02e0*/  STG.E.64 desc[UR36][R2.64], R4 ;  /* 0x0000000402007986 */ /* 0x000fe8000c101b24 */
[----:B0-----:R-:W-:Y:S01]  /*02f0*/  ATOMG.E.EXCH.STRONG.GPU PT, RZ, desc[UR36][R6.64], RZ ;  /* 0x800000ff06ff79a8 */ /* 0x001fe2000c1ef124 */
[----:B------:R-:W-:Y:S05]  /*0300*/  EXIT ;  /* 0x000000000000794d */ /* 0x000fea0003800000 */
.L_x_26:
        /* <DEDUP_REMOVED lines=15> */
.L_x_29:


//--------------------- .nv.global.init           --------------------------
	.section	.nv.global.init,"aw",@progbits
.nv.global.init:
	.type		$str,@object
	.size		$str,($str$1 - $str)
$str:
        /*0000*/ 	.byte	0x4c, 0x6f, 0x63, 0x6b, 0x20, 0x61, 0x74, 0x20, 0x25, 0x64, 0x20, 0x77, 0x69, 0x74, 0x68, 0x20
        /*0010*/ 	.byte	0x76, 0x61, 0x6c, 0x75, 0x65, 0x20, 0x25, 0x64, 0x0a, 0x00
	.type		$str$1,@object
	.size		$str$1,(.L_1 - $str$1)
$str$1:
        /*001a*/ 	.byte	0x54, 0x68, 0x72, 0x65, 0x61, 0x64, 0x20, 0x25, 0x64, 0x20, 0x61, 0x71, 0x75, 0x69, 0x72, 0x65
        /*002a*/ 	.byte	0x64, 0x20, 0x74, 0x68, 0x65, 0x20, 0x6c, 0x6f, 0x63, 0x6b, 0x0a, 0x00
.L_1:


//--------------------- .nv.shared.reserved.0     --------------------------
	.section	.nv.shared.reserved.0,"aw",@nobits
	.weak		__nv_reservedSMEM_offset_0_alias
	.size		__nv_reservedSMEM_offset_0_alias, 0, 64
	.other		__nv_reservedSMEM_offset_0_alias,@"STO_CUDA_RESERVED_SHARED STV_DEFAULT"
__nv_reservedSMEM_offset_0_alias:
	.zero		0
	.zero		64


//--------------------- .nv.constant0._Z16findNearestPointP5pointS0_Pd --------------------------
	.section	.nv.constant0._Z16findNearestPointP5pointS0_Pd,"a",@progbits
	.sectionflags	@""
	.align	4
.nv.constant0._Z16findNearestPointP5pointS0_Pd:
	.zero		920


//--------------------- .nv.constant0._Z25findNearestPointWithLocksP5pointS0_PdPi --------------------------
	.section	.nv.constant0._Z25findNearestPointWithLocksP5pointS0_PdPi,"a",@progbits
	.sectionflags	@""
	.align	4
.nv.constant0._Z25findNearestPointWithLocksP5pointS0_PdPi:
	.zero		928


//--------------------- SYMBOLS --------------------------

	.type		.nv.reservedSmem.offset0,@object
	.size		.nv.reservedSmem.offset0,0x4
	.type		vprintf,@function
